//
// Generated by NVIDIA NVVM Compiler
//
// Compiler Build ID: CL-36424714
// Cuda compilation tools, release 13.0, V13.0.88
// Based on NVVM 20.0.0
//

.version 9.0
.target sm_100
.address_size 64

	// .globl	_Z25unique_idx_calc_threadIdxPi
.extern .func  (.param .b32 func_retval0) vprintf
(
	.param .b64 vprintf_param_0,
	.param .b64 vprintf_param_1
)
;
.global .align 1 .b8 $str[27] = {116, 104, 114, 101, 97, 100, 73, 100, 120, 58, 32, 37, 100, 44, 32, 118, 97, 108, 117, 101, 58, 32, 37, 100, 32, 10};

.visible .entry _Z25unique_idx_calc_threadIdxPi(
	.param .u64 .ptr .align 1 _Z25unique_idx_calc_threadIdxPi_param_0
)
{
	.local .align 8 .b8 	__local_depot0[8];
	.reg .b64 	%SP;
	.reg .b64 	%SPL;
	.reg .b32 	%r<5>;
	.reg .b64 	%rd<9>;

	mov.u64 	%SPL, __local_depot0;
	cvta.local.u64 	%SP, %SPL;
	ld.param.u64 	%rd1, [_Z25unique_idx_calc_threadIdxPi_param_0];
	cvta.to.global.u64 	%rd2, %rd1;
	add.u64 	%rd3, %SP, 0;
	add.u64 	%rd4, %SPL, 0;
	mov.u32 	%r1, %tid.x;
	mul.wide.u32 	%rd5, %r1, 4;
	add.s64 	%rd6, %rd2, %rd5;
	ld.global.u32 	%r2, [%rd6];
	st.local.v2.u32 	[%rd4], {%r1, %r2};
	mov.u64 	%rd7, $str;
	cvta.global.u64 	%rd8, %rd7;
	{ // callseq 0, 0
	.param .b64 param0;
	st.param.b64 	[param0], %rd8;
	.param .b64 param1;
	st.param.b64 	[param1], %rd3;
	.param .b32 retval0;
	call.uni (retval0), 
	vprintf, 
	(
	param0, 
	param1
	);
	ld.param.b32 	%r3, [retval0];
	} // callseq 0
	ret;

}


// ===== COMPILED SASS (sm_100) =====

	.target	sm_100

	.elftype	@"ET_EXEC"


//--------------------- .note.nv.tkinfo           --------------------------
	.section	.note.nv.tkinfo,"",@"SHT_NOTE"
	.sectionflags	@"SHF_NOTE_NV_TKINFO"
	.tkinfo
        /*0018*/ 	.word	0x00000002
        /*0030*/ 	.string	""
        /*0030*/ 	.string	"ptxas"
        /*0030*/ 	.string	"Cuda compilation tools, release 13.0, V13.0.88"
        /*0030*/ 	.string	"Build cuda_13.0.r13.0/compiler.36424714_0"
        /*0030*/ 	.string	"-arch sm_100 -m 64 "



//--------------------- .note.nv.cuinfo           --------------------------
	.section	.note.nv.cuinfo,"",@"SHT_NOTE"
	.sectionflags	@"SHF_NOTE_NV_CUINFO"
        /*0018*/ 	.short	0x0002
        /*001a*/ 	.short	0x0064
        /*001c*/ 	.short	0x0082
	.zero		2


//--------------------- .nv.info                  --------------------------
	.section	.nv.info,"",@"SHT_CUDA_INFO"
	.align	4


	//----- nvinfo : EIATTR_REGCOUNT
	.align		4
        /*0000*/ 	.byte	0x04, 0x2f
        /*0002*/ 	.short	(.L_2 - .L_1)
	.align		4
.L_1:
        /*0004*/ 	.word	index@(_Z25unique_idx_calc_threadIdxPi)
        /*0008*/ 	.word	0x00000018


	//----- nvinfo : EIATTR_FRAME_SIZE
	.align		4
.L_2:
        /*000c*/ 	.byte	0x04, 0x11
        /*000e*/ 	.short	(.L_4 - .L_3)
	.align		4
.L_3:
        /*0010*/ 	.word	index@(_Z25unique_idx_calc_threadIdxPi)
        /*0014*/ 	.word	0x00000008


	//----- nvinfo : EIATTR_MIN_STACK_SIZE
	.align		4
.L_4:
        /*0018*/ 	.byte	0x04, 0x12
        /*001a*/ 	.short	(.L_6 - .L_5)
	.align		4
.L_5:
        /*001c*/ 	.word	index@(_Z25unique_idx_calc_threadIdxPi)
        /*0020*/ 	.word	0x00000008
.L_6:


//--------------------- .nv.compat                --------------------------
	.section	.nv.compat,"",@"SHT_CUDA_COMPAT_INFO"
	.align	4
        /*0000*/ 	.byte	0x02, 0x09, 0x00, 0x00, 0x02, 0x02, 0x01, 0x00, 0x02, 0x05, 0x05, 0x00, 0x03, 0x07, 0x01, 0x01
        /*0010*/ 	.byte	0x02, 0x03, 0x00, 0x00, 0x02, 0x06, 0x01, 0x00, 0x04, 0x0b, 0x08, 0x00, 0x09, 0x00, 0x00, 0x00
        /*0020*/ 	.byte	0x00, 0x00, 0x00, 0x00


//--------------------- .nv.info._Z25unique_idx_calc_threadIdxPi --------------------------
	.section	.nv.info._Z25unique_idx_calc_threadIdxPi,"",@"SHT_CUDA_INFO"
	.sectionflags	@""
	.align	4


	//----- nvinfo : EIATTR_CUDA_API_VERSION
	.align		4
        /*0000*/ 	.byte	0x04, 0x37
        /*0002*/ 	.short	(.L_8 - .L_7)
.L_7:
        /*0004*/ 	.word	0x00000082


	//----- nvinfo : EIATTR_KPARAM_INFO
	.align		4
.L_8:
        /*0008*/ 	.byte	0x04, 0x17
        /*000a*/ 	.short	(.L_10 - .L_9)
.L_9:
        /*000c*/ 	.word	0x00000000
        /*0010*/ 	.short	0x0000
        /*0012*/ 	.short	0x0000
        /*0014*/ 	.byte	0x00, 0xf5, 0x21, 0x00


	//----- nvinfo : EIATTR_SPARSE_MMA_MASK
	.align		4
.L_10:
        /*0018*/ 	.byte	0x03, 0x50
        /*001a*/ 	.short	0x0000


	//----- nvinfo : EIATTR_MAXREG_COUNT
	.align		4
        /*001c*/ 	.byte	0x03, 0x1b
        /*001e*/ 	.short	0x00ff


	//----- nvinfo : EIATTR_EXTERNS
	.align		4
        /*0020*/ 	.byte	0x04, 0x0f
        /*0022*/ 	.short	(.L_12 - .L_11)


	//   ....[0]....
	.align		4
.L_11:
        /*0024*/ 	.word	index@(vprintf)


	//----- nvinfo : EIATTR_MERCURY_ISA_VERSION
	.align		4
.L_12:
        /*0028*/ 	.byte	0x03, 0x5f
        /*002a*/ 	.short	0x0101


	//----- nvinfo : EIATTR_VRC_CTA_INIT_COUNT
	.align		4
        /*002c*/ 	.byte	0x02, 0x4a
	.zero		1
	.zero		1


	//----- nvinfo : EIATTR_SYSCALL_OFFSETS
	.align		4
        /*0030*/ 	.byte	0x04, 0x46
        /*0032*/ 	.short	(.L_14 - .L_13)


	//   ....[0]....
.L_13:
        /*0034*/ 	.word	0x00000120


	//----- nvinfo : EIATTR_EXIT_INSTR_OFFSETS
	.align		4
.L_14:
        /*0038*/ 	.byte	0x04, 0x1c
        /*003a*/ 	.short	(.L_16 - .L_15)


	//   ....[0]....
.L_15:
        /*003c*/ 	.word	0x00000130


	//----- nvinfo : EIATTR_CBANK_PARAM_SIZE
	.align		4
.L_16:
        /*0040*/ 	.byte	0x03, 0x19
        /*0042*/ 	.short	0x0008


	//----- nvinfo : EIATTR_PARAM_CBANK
	.align		4
        /*0044*/ 	.byte	0x04, 0x0a
        /*0046*/ 	.short	(.L_18 - .L_17)
	.align		4
.L_17:
        /*0048*/ 	.word	index@(.nv.constant0._Z25unique_idx_calc_threadIdxPi)
        /*004c*/ 	.short	0x0380
        /*004e*/ 	.short	0x0008


	//----- nvinfo : EIATTR_SW_WAR
	.align		4
.L_18:
        /*0050*/ 	.byte	0x04, 0x36
        /*0052*/ 	.short	(.L_20 - .L_19)
.L_19:
        /*0054*/ 	.word	0x00000008
.L_20:


//--------------------- .nv.callgraph             --------------------------
	.section	.nv.callgraph,"",@"SHT_CUDA_CALLGRAPH"
	.align	4
	.sectionentsize	8
	.align		4
        /*0000*/ 	.word	0x00000000
	.align		4
        /*0004*/ 	.word	0xffffffff
	.align		4
        /*0008*/ 	.word	index@(_Z25unique_idx_calc_threadIdxPi)
	.align		4
        /*000c*/ 	.word	index@(vprintf)
	.align		4
        /*0010*/ 	.word	0x00000000
	.align		4
        /*0014*/ 	.word	0xfffffffe
	.align		4
        /*0018*/ 	.word	0x00000000
	.align		4
        /*001c*/ 	.word	0xfffffffd
	.align		4
        /*0020*/ 	.word	0x00000000
	.align		4
        /*0024*/ 	.word	0xfffffffc


//--------------------- .nv.constant4             --------------------------
	.section	.nv.constant4,"a",@progbits
	.align	8
	.align		8
.nv.constant4:
        /*0000*/ 	.dword	vprintf
	.align		8
        /*0008*/ 	.dword	$str


//--------------------- .text._Z25unique_idx_calc_threadIdxPi --------------------------
	.section	.text._Z25unique_idx_calc_threadIdxPi,"ax",@progbits
	.align	128
        .global         _Z25unique_idx_calc_threadIdxPi
        .type           _Z25unique_idx_calc_threadIdxPi,@function
        .size           _Z25unique_idx_calc_threadIdxPi,(.L_x_2 - _Z25unique_idx_calc_threadIdxPi)
        .other          _Z25unique_idx_calc_threadIdxPi,@"STO_CUDA_ENTRY STV_DEFAULT"
_Z25unique_idx_calc_threadIdxPi:
.text._Z25unique_idx_calc_threadIdxPi:
[----:B------:R-:W0:Y:S01]  /*0000*/  LDC R1, c[0x0][0x37c] ;  /* 0x0000df00ff017b82 */ /* 0x000e220000000800 */
[----:B------:R-:W1:Y:S07]  /*0010*/  S2R R10, SR_TID.X ;  /* 0x00000000000a7919 */ /* 0x000e6e0000002100 */
[----:B------:R-:W1:Y:S01]  /*0020*/  LDC.64 R2, c[0x0][0x380] ;  /* 0x0000e000ff027b82 */ /* 0x000e620000000a00 */
[----:B------:R-:W2:Y:S01]  /*0030*/  LDCU.64 UR4, c[0x0][0x358] ;  /* 0x00006b00ff0477ac */ /* 0x000ea20008000a00 */
[----:B0-----:R-:W-:Y:S01]  /*0040*/  VIADD R1, R1, 0xfffffff8 ;  /* 0xfffffff801017836 */ /* 0x001fe20000000000 */
[----:B------:R-:W0:Y:S01]  /*0050*/  LDCU.64 UR6, c[0x4][0x8] ;  /* 0x01000100ff0677ac */ /* 0x000e220008000a00 */
[----:B-1----:R-:W-:-:S05]  /*0060*/  IMAD.WIDE.U32 R2, R10, 0x4, R2 ;  /* 0x000000040a027825 */ /* 0x002fca00078e0002 */
[----:B--2---:R-:W2:Y:S01]  /*0070*/  LDG.E R11, desc[UR4][R2.64] ;  /* 0x00000004020b7981 */ /* 0x004ea2000c1e1900 */
[----:B------:R-:W-:Y:S01]  /*0080*/  MOV R0, 0x0 ;  /* 0x0000000000007802 */ /* 0x000fe20000000f00 */
[----:B------:R-:W1:Y:S01]  /*0090*/  LDCU UR4, c[0x0][0x2f8] ;  /* 0x00005f00ff0477ac */ /* 0x000e620008000800 */
[----:B0-----:R-:W-:Y:S01]  /*00a0*/  IMAD.U32 R4, RZ, RZ, UR6 ;  /* 0x00000006ff047e24 */ /* 0x001fe2000f8e00ff */
[----:B------:R-:W-:Y:S01]  /*00b0*/  MOV R5, UR7 ;  /* 0x0000000700057c02 */ /* 0x000fe20008000f00 */
[----:B------:R0:W3:Y:S01]  /*00c0*/  LDC.64 R8, c[0x4][R0] ;  /* 0x0100000000087b82 */ /* 0x0000e20000000a00 */
[----:B------:R-:W4:Y:S01]  /*00d0*/  LDCU UR5, c[0x0][0x2fc] ;  /* 0x00005f80ff0577ac */ /* 0x000f220008000800 */
[----:B-1----:R-:W-:-:S05]  /*00e0*/  IADD3 R6, P0, PT, R1, UR4, RZ ;  /* 0x0000000401067c10 */ /* 0x002fca000ff1e0ff */
[----:B----4-:R-:W-:Y:S01]  /*00f0*/  IMAD.X R7, RZ, RZ, UR5, P0 ;  /* 0x00000005ff077e24 */ /* 0x010fe200080e06ff */
[----:B--23--:R0:W-:Y:S07]  /*0100*/  STL.64 [R1], R10 ;  /* 0x0000000a01007387 */ /* 0x00c1ee0000100a00 */
[----:B------:R-:W-:-:S07]  /*0110*/  LEPC R20, `(.L_x_0) ;  /* 0x000000001014794e */ /* 0x000fce0000000000 */
[----:B0-----:R-:W-:Y:S05]  /*0120*/  CALL.ABS.NOINC R8 ;  /* 0x0000000008007343 */ /* 0x001fea0003c00000 */
.L_x_0:
[----:B------:R-:W-:Y:S05]  /*0130*/  EXIT ;  /* 0x000000000000794d */ /* 0x000fea0003800000 */
.L_x_1:
[----:B------:R-:W-:-:S00]  /*0140*/  BRA `(.L_x_1) ;  /* 0xfffffffc00fc7947 */ /* 0x000fc0000383ffff */
[----:B------:R-:W-:-:S00]  /*0150*/  NOP ;  /* 0x0000000000007918 */ /* 0x000fc00000000000 */
        /* <DEDUP_REMOVED lines=10> */
.L_x_2:


//--------------------- .nv.global.init           --------------------------
	.section	.nv.global.init,"aw",@progbits
.nv.global.init:
	.type		$str,@object
	.size		$str,(.L_0 - $str)
$str:
        /*0000*/ 	.byte	0x74, 0x68, 0x72, 0x65, 0x61, 0x64, 0x49, 0x64, 0x78, 0x3a, 0x20, 0x25, 0x64, 0x2c, 0x20, 0x76
        /*0010*/ 	.byte	0x61, 0x6c, 0x75, 0x65, 0x3a, 0x20, 0x25, 0x64, 0x20, 0x0a, 0x00
.L_0:


//--------------------- .nv.shared.reserved.0     --------------------------
	.section	.nv.shared.reserved.0,"aw",@nobits
	.weak		__nv_reservedSMEM_offset_0_alias
	.size		__nv_reservedSMEM_offset_0_alias, 0, 64
	.other		__nv_reservedSMEM_offset_0_alias,@"STO_CUDA_RESERVED_SHARED STV_DEFAULT"
__nv_reservedSMEM_offset_0_alias:
	.zero		0
	.zero		64


//--------------------- .nv.constant0._Z25unique_idx_calc_threadIdxPi --------------------------
	.section	.nv.constant0._Z25unique_idx_calc_threadIdxPi,"a",@progbits
	.sectionflags	@""
	.align	4
.nv.constant0._Z25unique_idx_calc_threadIdxPi:
	.zero		904


//--------------------- SYMBOLS --------------------------

	.type		.nv.reservedSmem.offset0,@object
	.size		.nv.reservedSmem.offset0,0x4
	.type		vprintf,@function
